	.headerflags	@"EF_CUDA_TEXMODE_UNIFIED EF_CUDA_64BIT_ADDRESS EF_CUDA_ACCELERATORS EF_CUDA_SM90 EF_CUDA_VIRTUAL_SM(EF_CUDA_SM90)"
	.elftype	@"ET_EXEC"


//--------------------- .nv.info                  --------------------------
	.section	.nv.info,"",@"SHT_CUDA_INFO"
	.align	4


	//----- nvinfo : EIATTR_REGCOUNT
	.align		4
        /*0000*/ 	.byte	0x04, 0x2f
        /*0002*/ 	.short	(.L_3 - .L_2)
	.align		4
.L_2:
        /*0004*/ 	.word	index@(triton_poi_fused__native_batch_norm_legit_no_training_silu_38)
        /*0008*/ 	.word	0x00000019


	//----- nvinfo : EIATTR_MIN_STACK_SIZE
	.align		4
.L_3:
        /*000c*/ 	.byte	0x04, 0x12
        /*000e*/ 	.short	(.L_5 - .L_4)
	.align		4
.L_4:
        /*0010*/ 	.word	index@(triton_poi_fused__native_batch_norm_legit_no_training_silu_38)
        /*0014*/ 	.word	0x00000000


	//----- nvinfo : EIATTR_FRAME_SIZE
	.align		4
.L_5:
        /*0018*/ 	.byte	0x04, 0x11
        /*001a*/ 	.short	(.L_7 - .L_6)
	.align		4
.L_6:
        /*001c*/ 	.word	index@(triton_poi_fused__native_batch_norm_legit_no_training_silu_38)
        /*0020*/ 	.word	0x00000000


	//----- nvinfo : EIATTR_MIN_STACK_SIZE
	.align		4
.L_7:
        /*0024*/ 	.byte	0x04, 0x12
        /*0026*/ 	.short	(.L_9 - .L_8)
	.align		4
.L_8:
        /*0028*/ 	.word	index@(triton_poi_fused__native_batch_norm_legit_no_training_silu_38)
        /*002c*/ 	.word	0x00000000
.L_9:


//--------------------- .nv.info.triton_poi_fused__native_batch_norm_legit_no_training_silu_38 --------------------------
	.section	.nv.info.triton_poi_fused__native_batch_norm_legit_no_training_silu_38,"",@"SHT_CUDA_INFO"
	.sectionflags	@""
	.align	4


	//----- nvinfo : EIATTR_CUDA_API_VERSION
	.align		4
        /*0000*/ 	.byte	0x04, 0x37
        /*0002*/ 	.short	(.L_11 - .L_10)
.L_10:
        /*0004*/ 	.word	0x0000007c


	//----- nvinfo : EIATTR_KPARAM_INFO
	.align		4
.L_11:
        /*0008*/ 	.byte	0x04, 0x17
        /*000a*/ 	.short	(.L_13 - .L_12)
.L_12:
        /*000c*/ 	.word	0x00000000
        /*0010*/ 	.short	0x0007
        /*0012*/ 	.short	0x0034
        /*0014*/ 	.byte	0x00, 0xf0, 0x11, 0x00


	//----- nvinfo : EIATTR_KPARAM_INFO
	.align		4
.L_13:
        /*0018*/ 	.byte	0x04, 0x17
        /*001a*/ 	.short	(.L_15 - .L_14)
.L_14:
        /*001c*/ 	.word	0x00000000
        /*0020*/ 	.short	0x0006
        /*0022*/ 	.short	0x0030
        /*0024*/ 	.byte	0x00, 0xf0, 0x11, 0x00


	//----- nvinfo : EIATTR_KPARAM_INFO
	.align		4
.L_15:
        /*0028*/ 	.byte	0x04, 0x17
        /*002a*/ 	.short	(.L_17 - .L_16)
.L_16:
        /*002c*/ 	.word	0x00000000
        /*0030*/ 	.short	0x0005
        /*0032*/ 	.short	0x0028
        /*0034*/ 	.byte	0x00, 0xf4, 0x21, 0x00


	//----- nvinfo : EIATTR_KPARAM_INFO
	.align		4
.L_17:
        /*0038*/ 	.byte	0x04, 0x17
        /*003a*/ 	.short	(.L_19 - .L_18)
.L_18:
        /*003c*/ 	.word	0x00000000
        /*0040*/ 	.short	0x0004
        /*0042*/ 	.short	0x0020
        /*0044*/ 	.byte	0x00, 0xf4, 0x21, 0x00


	//----- nvinfo : EIATTR_KPARAM_INFO
	.align		4
.L_19:
        /*0048*/ 	.byte	0x04, 0x17
        /*004a*/ 	.short	(.L_21 - .L_20)
.L_20:
        /*004c*/ 	.word	0x00000000
        /*0050*/ 	.short	0x0003
        /*0052*/ 	.short	0x0018
        /*0054*/ 	.byte	0x00, 0xf4, 0x21, 0x00


	//----- nvinfo : EIATTR_KPARAM_INFO
	.align		4
.L_21:
        /*0058*/ 	.byte	0x04, 0x17
        /*005a*/ 	.short	(.L_23 - .L_22)
.L_22:
        /*005c*/ 	.word	0x00000000
        /*0060*/ 	.short	0x0002
        /*0062*/ 	.short	0x0010
        /*0064*/ 	.byte	0x00, 0xf4, 0x21, 0x00


	//----- nvinfo : EIATTR_KPARAM_INFO
	.align		4
.L_23:
        /*0068*/ 	.byte	0x04, 0x17
        /*006a*/ 	.short	(.L_25 - .L_24)
.L_24:
        /*006c*/ 	.word	0x00000000
        /*0070*/ 	.short	0x0001
        /*0072*/ 	.short	0x0008
        /*0074*/ 	.byte	0x00, 0xf4, 0x21, 0x00


	//----- nvinfo : EIATTR_KPARAM_INFO
	.align		4
.L_25:
        /*0078*/ 	.byte	0x04, 0x17
        /*007a*/ 	.short	(.L_27 - .L_26)
.L_26:
        /*007c*/ 	.word	0x00000000
        /*0080*/ 	.short	0x0000
        /*0082*/ 	.short	0x0000
        /*0084*/ 	.byte	0x00, 0xf4, 0x21, 0x00


	//----- nvinfo : EIATTR_SPARSE_MMA_MASK
	.align		4
.L_27:
        /*0088*/ 	.byte	0x03, 0x50
        /*008a*/ 	.short	0x0000


	//----- nvinfo : EIATTR_MAXREG_COUNT
	.align		4
        /*008c*/ 	.byte	0x03, 0x1b
        /*008e*/ 	.short	0x00ff


	//----- nvinfo : EIATTR_EXIT_INSTR_OFFSETS
	.align		4
        /*0090*/ 	.byte	0x04, 0x1c
        /*0092*/ 	.short	(.L_29 - .L_28)


	//   ....[0]....
.L_28:
        /*0094*/ 	.word	0x000006f0


	//   ....[1]....
        /*0098*/ 	.word	0x000007c0


	//----- nvinfo : EIATTR_REQNTID
	.align		4
.L_29:
        /*009c*/ 	.byte	0x04, 0x10
        /*009e*/ 	.short	(.L_31 - .L_30)
.L_30:
        /*00a0*/ 	.word	0x00000080
        /*00a4*/ 	.word	0x00000001
        /*00a8*/ 	.word	0x00000001


	//----- nvinfo : EIATTR_CBANK_PARAM_SIZE
	.align		4
.L_31:
        /*00ac*/ 	.byte	0x03, 0x19
        /*00ae*/ 	.short	0x0038


	//----- nvinfo : EIATTR_PARAM_CBANK
	.align		4
        /*00b0*/ 	.byte	0x04, 0x0a
        /*00b2*/ 	.short	(.L_33 - .L_32)
	.align		4
.L_32:
        /*00b4*/ 	.word	index@(.nv.constant0.triton_poi_fused__native_batch_norm_legit_no_training_silu_38)
        /*00b8*/ 	.short	0x0210
        /*00ba*/ 	.short	0x0038


	//----- nvinfo : EIATTR_SW_WAR
	.align		4
.L_33:
        /*00bc*/ 	.byte	0x04, 0x36
        /*00be*/ 	.short	(.L_35 - .L_34)
.L_34:
        /*00c0*/ 	.word	0x00000008
.L_35:


//--------------------- .nv.callgraph             --------------------------
	.section	.nv.callgraph,"",@"SHT_CUDA_CALLGRAPH"
	.align	4
	.sectionentsize	8
	.align		4
        /*0000*/ 	.word	0x00000000
	.align		4
        /*0004*/ 	.word	0xffffffff
	.align		4
        /*0008*/ 	.word	0x00000000
	.align		4
        /*000c*/ 	.word	0xfffffffe
	.align		4
        /*0010*/ 	.word	0x00000000
	.align		4
        /*0014*/ 	.word	0xfffffffd
	.align		4
        /*0018*/ 	.word	0x00000000
	.align		4
        /*001c*/ 	.word	0xfffffffc


//--------------------- .nv.constant4             --------------------------
	.section	.nv.constant4,"a",@progbits
	.align	8
	.align		8
.nv.constant4:
        /*0000*/ 	.dword	_$_str
	.align		8
        /*0008*/ 	.dword	_$_str_$_2


//--------------------- .text.triton_poi_fused__native_batch_norm_legit_no_training_silu_38 --------------------------
	.section	.text.triton_poi_fused__native_batch_norm_legit_no_training_silu_38,"ax",@progbits
	.sectionflags	@"SHF_BARRIERS=1"
	.align	128
        .global         triton_poi_fused__native_batch_norm_legit_no_training_silu_38
        .type           triton_poi_fused__native_batch_norm_legit_no_training_silu_38,@function
        .size           triton_poi_fused__native_batch_norm_legit_no_training_silu_38,(.L_x_1 - triton_poi_fused__native_batch_norm_legit_no_training_silu_38)
        .other          triton_poi_fused__native_batch_norm_legit_no_training_silu_38,@"STO_CUDA_ENTRY STV_DEFAULT"
triton_poi_fused__native_batch_norm_legit_no_training_silu_38:
.text.triton_poi_fused__native_batch_norm_legit_no_training_silu_38:
[----:B------:R-:W0:Y:S01]  /*0000*/  LDC R1, c[0x0][0x28] ;  /* 0x00000a00ff017b82 */ /* 0x000e220000000800 */
[----:B------:R-:W1:Y:S07]  /*0010*/  S2R R8, SR_TID.X ;  /* 0x0000000000087919 */ /* 0x000e6e0000002100 */
[----:B------:R-:W2:Y:S01]  /*0020*/  S2UR UR5, SR_CTAID.X ;  /* 0x00000000000579c3 */ /* 0x000ea20000002500 */
[----:B------:R-:W-:Y:S01]  /*0030*/  CS2R R6, SRZ ;  /* 0x0000000000067805 */ /* 0x000fe2000001ff00 */
[----:B------:R-:W-:-:S06]  /*0040*/  ULDC.64 UR8, c[0x0][0x208] ;  /* 0x0000820000087ab9 */ /* 0x000fcc0000000a00 */
[----:B------:R-:W3:Y:S08]  /*0050*/  LDC.64 R2, c[0x0][0x220] ;  /* 0x00008800ff027b82 */ /* 0x000ef00000000a00 */
[----:B------:R-:W4:Y:S01]  /*0060*/  S2UR UR4, SR_CTAID.Y ;  /* 0x00000000000479c3 */ /* 0x000f220000002600 */
[----:B--2---:R-:W-:-:S07]  /*0070*/  USHF.L.U32 UR5, UR5, 0x4, URZ ;  /* 0x0000000405057899 */ /* 0x004fce000800063f */
[----:B------:R-:W2:Y:S01]  /*0080*/  LDC.64 R18, c[0x0][0x210] ;  /* 0x00008400ff127b82 */ /* 0x000ea20000000a00 */
[----:B-1----:R-:W-:-:S07]  /*0090*/  IMAD.SHL.U32 R0, R8, 0x2, RZ ;  /* 0x0000000208007824 */ /* 0x002fce00078e00ff */
[----:B------:R-:W1:Y:S01]  /*00a0*/  LDC.64 R16, c[0x0][0x218] ;  /* 0x00008600ff107b82 */ /* 0x000e620000000a00 */
[----:B------:R-:W-:-:S04]  /*00b0*/  LOP3.LUT R0, R0, 0xe, RZ, 0xc0, !PT ;  /* 0x0000000e00007812 */ /* 0x000fc800078ec0ff */
[----:B------:R-:W-:-:S03]  /*00c0*/  LOP3.LUT R13, R0, UR5, RZ, 0xfc, !PT ;  /* 0x00000005000d7c12 */ /* 0x000fc6000f8efcff */
[----:B------:R-:W5:Y:S01]  /*00d0*/  LDC.64 R14, c[0x0][0x228] ;  /* 0x00008a00ff0e7b82 */ /* 0x000f620000000a00 */
[C---:B------:R-:W-:Y:S01]  /*00e0*/  ISETP.GE.AND P1, PT, R13.reuse, 0x400, PT ;  /* 0x000004000d00780c */ /* 0x040fe20003f26270 */
[----:B---3--:R-:W-:-:S06]  /*00f0*/  IMAD.WIDE R2, R13, 0x4, R2 ;  /* 0x000000040d027825 */ /* 0x008fcc00078e0202 */
[----:B------:R-:W3:Y:S06]  /*0100*/  LDC.64 R10, c[0x0][0x230] ;  /* 0x00008c00ff0a7b82 */ /* 0x000eec0000000a00 */
[----:B------:R1:W2:Y:S01]  /*0110*/  @!P1 LDG.E.EL.64 R6, desc[UR8][R2.64] ;  /* 0x0000000802069981 */ /* 0x0002a2000c2e1b00 */
[----:B------:R-:W-:Y:S01]  /*0120*/  SHF.R.U32.HI R9, RZ, 0x3, R8 ;  /* 0x00000003ff097819 */ /* 0x000fe20000011608 */
[----:B----4-:R-:W-:Y:S01]  /*0130*/  USHF.L.U32 UR4, UR4, 0x4, URZ ;  /* 0x0000000404047899 */ /* 0x010fe2000800063f */
[----:B-1----:R-:W-:Y:S02]  /*0140*/  IMAD.WIDE R16, R13, 0x4, R16 ;  /* 0x000000040d107825 */ /* 0x002fe400078e0210 */
[----:B------:R-:W-:-:S02]  /*0150*/  SGXT.U32 R9, R9, 0x4 ;  /* 0x000000040909781a */ /* 0x000fc40000000000 */
[----:B-----5:R-:W-:Y:S02]  /*0160*/  IMAD.WIDE R14, R13, 0x4, R14 ;  /* 0x000000040d0e7825 */ /* 0x020fe400078e020e */
[----:B------:R-:W-:Y:S02]  /*0170*/  LOP3.LUT R4, R9, UR4, RZ, 0xfc, !PT ;  /* 0x0000000409047c12 */ /* 0x000fe4000f8efcff */
[----:B0-----:R-:W-:Y:S02]  /*0180*/  CS2R R2, SRZ ;  /* 0x0000000000027805 */ /* 0x001fe4000001ff00 */
[C---:B------:R-:W-:Y:S02]  /*0190*/  ISETP.LT.AND P0, PT, R4.reuse, 0x10, !P1 ;  /* 0x000000100400780c */ /* 0x040fe40004f01270 */
[----:B------:R-:W-:Y:S02]  /*01a0*/  LEA R5, R4, R13, 0xa ;  /* 0x0000000d04057211 */ /* 0x000fe400078e50ff */
[----:B------:R0:W4:Y:S01]  /*01b0*/  @!P1 LDG.E.EL.64 R2, desc[UR8][R16.64] ;  /* 0x0000000810029981 */ /* 0x000122000c2e1b00 */
[----:B---3--:R-:W-:-:S04]  /*01c0*/  IMAD.WIDE R20, R13, 0x4, R10 ;  /* 0x000000040d147825 */ /* 0x008fc800078e020a */
[----:B--2---:R-:W-:Y:S01]  /*01d0*/  IMAD.WIDE R18, R5, 0x4, R18 ;  /* 0x0000000405127825 */ /* 0x004fe200078e0212 */
[----:B------:R-:W-:-:S06]  /*01e0*/  CS2R R4, SRZ ;  /* 0x0000000000047805 */ /* 0x000fcc000001ff00 */
[----:B------:R-:W4:Y:S01]  /*01f0*/  @P0 LDG.E.EL.64 R4, desc[UR8][R18.64] ;  /* 0x0000000812040981 */ /* 0x000f22000c2e1b00 */
[----:B------:R-:W-:Y:S02]  /*0200*/  CS2R R10, SRZ ;  /* 0x00000000000a7805 */ /* 0x000fe4000001ff00 */
[----:B------:R-:W-:-:S04]  /*0210*/  CS2R R12, SRZ ;  /* 0x00000000000c7805 */ /* 0x000fc8000001ff00 */
[----:B------:R1:W2:Y:S04]  /*0220*/  @!P1 LDG.E.EL.64 R10, desc[UR8][R14.64] ;  /* 0x000000080e0a9981 */ /* 0x0002a8000c2e1b00 */
[----:B------:R-:W2:Y:S01]  /*0230*/  @!P1 LDG.E.EL.64 R12, desc[UR8][R20.64] ;  /* 0x00000008140c9981 */ /* 0x000ea2000c2e1b00 */
[----:B------:R-:W3:Y:S01]  /*0240*/  S2UR UR7, SR_CgaCtaId ;  /* 0x00000000000779c3 */ /* 0x000ee20000008800 */
[----:B------:R-:W-:Y:S02]  /*0250*/  UMOV UR6, 0x400 ;  /* 0x0000040000067882 */ /* 0x000fe40000000000 */
[----:B---3--:R-:W-:Y:S01]  /*0260*/  UPRMT UR6, UR7, 0x654, UR6 ;  /* 0x0000065407067896 */ /* 0x008fe20008000006 */
[----:B------:R-:W-:Y:S01]  /*0270*/  LOP3.LUT R0, R0, UR4, RZ, 0xfc, !PT ;  /* 0x0000000400007c12 */ /* 0x000fe2000f8efcff */
[----:B------:R-:W-:Y:S01]  /*0280*/  FADD R6, R6, 0.0010000000474974513054 ;  /* 0x3a83126f06067421 */ /* 0x000fe20000000000 */
[----:B------:R-:W-:-:S03]  /*0290*/  FADD R7, R7, 0.0010000000474974513054 ;  /* 0x3a83126f07077421 */ /* 0x000fc60000000000 */
[----:B------:R-:W3:Y:S08]  /*02a0*/  MUFU.SQRT R22, R6 ;  /* 0x0000000600167308 */ /* 0x000ef00000002000 */
[----:B0-----:R-:W0:Y:S01]  /*02b0*/  MUFU.SQRT R16, R7 ;  /* 0x0000000700107308 */ /* 0x001e220000002000 */
[C---:B---3--:R-:W-:Y:S02]  /*02c0*/  FSETP.GT.AND P0, PT, R22.reuse, 8.50705917302346158658e+37, PT ;  /* 0x7e8000001600780b */ /* 0x048fe40003f04000 */
[----:B------:R-:W-:-:S02]  /*02d0*/  FSETP.GEU.AND P2, PT, R22, 1.175494350822287508e-38, PT ;  /* 0x008000001600780b */ /* 0x000fc40003f4e000 */
[C---:B0-----:R-:W-:Y:S02]  /*02e0*/  FSETP.GT.AND P1, PT, R16.reuse, 8.50705917302346158658e+37, PT ;  /* 0x7e8000001000780b */ /* 0x041fe40003f24000 */
[----:B------:R-:W-:-:S07]  /*02f0*/  FSETP.GEU.AND P3, PT, R16, 1.175494350822287508e-38, PT ;  /* 0x008000001000780b */ /* 0x000fce0003f6e000 */
[----:B------:R-:W-:-:S04]  /*0300*/  @P0 FMUL R22, R22, 0.25 ;  /* 0x3e80000016160820 */ /* 0x000fc80000400000 */
[----:B------:R-:W-:Y:S01]  /*0310*/  @!P2 FMUL R22, R22, 16777216 ;  /* 0x4b8000001616a820 */ /* 0x000fe20000400000 */
[----:B------:R-:W-:Y:S01]  /*0320*/  @P1 FMUL R16, R16, 0.25 ;  /* 0x3e80000010101820 */ /* 0x000fe20000400000 */
[----:B------:R-:W-:-:S04]  /*0330*/  IMAD.MOV.U32 R6, RZ, RZ, 0x3e800000 ;  /* 0x3e800000ff067424 */ /* 0x000fc800078e00ff */
[----:B------:R-:W0:Y:S01]  /*0340*/  MUFU.RCP R22, R22 ;  /* 0x0000001600167308 */ /* 0x000e220000001000 */
[----:B------:R-:W-:Y:S01]  /*0350*/  @!P3 FMUL R16, R16, 16777216 ;  /* 0x4b8000001010b820 */ /* 0x000fe20000400000 */
[----:B------:R-:W-:-:S06]  /*0360*/  FSEL R7, R6, 1, P0 ;  /* 0x3f80000006077808 */ /* 0x000fcc0000000000 */
[----:B------:R-:W3:Y:S01]  /*0370*/  MUFU.RCP R16, R16 ;  /* 0x0000001000107308 */ /* 0x000ee20000001000 */
[----:B------:R-:W-:Y:S01]  /*0380*/  @!P2 FMUL R7, R7, 16777216 ;  /* 0x4b8000000707a820 */ /* 0x000fe20000400000 */
[----:B-1----:R-:W-:Y:S01]  /*0390*/  FSEL R15, R6, 1, P1 ;  /* 0x3f800000060f7808 */ /* 0x002fe20000800000 */
[----:B----4-:R-:W-:Y:S02]  /*03a0*/  FADD R2, -R2, R4 ;  /* 0x0000000402027221 */ /* 0x010fe40000000100 */
[----:B0-----:R-:W-:Y:S02]  /*03b0*/  FMUL R7, R22, R7 ;  /* 0x0000000716077220 */ /* 0x001fe40000400000 */
[----:B------:R-:W-:Y:S01]  /*03c0*/  @!P3 FMUL R15, R15, 16777216 ;  /* 0x4b8000000f0fb820 */ /* 0x000fe20000400000 */
[----:B------:R-:W-:Y:S01]  /*03d0*/  FADD R3, -R3, R5 ;  /* 0x0000000503037221 */ /* 0x000fe20000000100 */
[----:B------:R-:W-:Y:S02]  /*03e0*/  FMUL R7, R2, R7 ;  /* 0x0000000702077220 */ /* 0x000fe40000400000 */
[----:B---3--:R-:W-:-:S02]  /*03f0*/  FMUL R2, R16, R15 ;  /* 0x0000000f10027220 */ /* 0x008fc40000400000 */
[----:B--2---:R-:W-:Y:S02]  /*0400*/  FFMA R10, R7, R10, R12 ;  /* 0x0000000a070a7223 */ /* 0x004fe4000000000c */
[----:B------:R-:W-:Y:S02]  /*0410*/  FMUL R2, R3, R2 ;  /* 0x0000000203027220 */ /* 0x000fe40000400000 */
[----:B------:R-:W-:Y:S02]  /*0420*/  FADD R3, RZ, -R10 ;  /* 0x8000000aff037221 */ /* 0x000fe40000000000 */
[----:B------:R-:W-:Y:S02]  /*0430*/  FFMA R11, R2, R11, R13 ;  /* 0x0000000b020b7223 */ /* 0x000fe4000000000d */
[----:B------:R-:W-:Y:S02]  /*0440*/  FMUL R3, R3, 1.4426950216293334961 ;  /* 0x3fb8aa3b03037820 */ /* 0x000fe40000400000 */
[----:B------:R-:W-:-:S04]  /*0450*/  FADD R2, RZ, -R11 ;  /* 0x8000000bff027221 */ /* 0x000fc80000000000 */
[----:B------:R-:W-:Y:S01]  /*0460*/  FMUL R4, R2, 1.4426950216293334961 ;  /* 0x3fb8aa3b02047820 */ /* 0x000fe20000400000 */
[----:B------:R-:W-:-:S04]  /*0470*/  FSETP.GEU.AND P0, PT, R3, -126, PT ;  /* 0xc2fc00000300780b */ /* 0x000fc80003f0e000 */
[----:B------:R-:W-:-:S09]  /*0480*/  FSETP.GEU.AND P1, PT, R4, -126, PT ;  /* 0xc2fc00000400780b */ /* 0x000fd20003f2e000 */
[----:B------:R-:W-:-:S04]  /*0490*/  @!P0 FMUL R3, R3, 0.5 ;  /* 0x3f00000003038820 */ /* 0x000fc80000400000 */
[----:B------:R-:W-:Y:S01]  /*04a0*/  @!P1 FMUL R4, R4, 0.5 ;  /* 0x3f00000004049820 */ /* 0x000fe20000400000 */
[----:B------:R-:W0:Y:S08]  /*04b0*/  MUFU.EX2 R2, R3 ;  /* 0x0000000300027308 */ /* 0x000e300000000800 */
[----:B------:R-:W1:Y:S01]  /*04c0*/  MUFU.EX2 R5, R4 ;  /* 0x0000000400057308 */ /* 0x000e620000000800 */
[----:B0-----:R-:W-:-:S04]  /*04d0*/  @!P0 FMUL R2, R2, R2 ;  /* 0x0000000202028220 */ /* 0x001fc80000400000 */
[----:B------:R-:W-:Y:S01]  /*04e0*/  FADD R2, R2, 1 ;  /* 0x3f80000002027421 */ /* 0x000fe20000000000 */
[----:B-1----:R-:W-:-:S04]  /*04f0*/  @!P1 FMUL R5, R5, R5 ;  /* 0x0000000505059220 */ /* 0x002fc80000400000 */
[----:B------:R-:W-:Y:S01]  /*0500*/  FADD R5, R5, 1 ;  /* 0x3f80000005057421 */ /* 0x000fe20000000000 */
[----:B------:R-:W-:-:S04]  /*0510*/  FSETP.GT.AND P0, PT, R2, 8.50705917302346158658e+37, PT ;  /* 0x7e8000000200780b */ /* 0x000fc80003f04000 */
[----:B------:R-:W-:Y:S02]  /*0520*/  FSETP.GT.AND P1, PT, R5, 8.50705917302346158658e+37, PT ;  /* 0x7e8000000500780b */ /* 0x000fe40003f24000 */
[----:B------:R-:W-:-:S07]  /*0530*/  SHF.L.U32 R3, R8, 0x5, RZ ;  /* 0x0000000508037819 */ /* 0x000fce00000006ff */
[----:B------:R-:W-:-:S04]  /*0540*/  @P0 FMUL R2, R2, 0.25 ;  /* 0x3e80000002020820 */ /* 0x000fc80000400000 */
[----:B------:R-:W-:Y:S01]  /*0550*/  @P1 FMUL R5, R5, 0.25 ;  /* 0x3e80000005051820 */ /* 0x000fe20000400000 */
[----:B------:R-:W-:Y:S01]  /*0560*/  LOP3.LUT R4, R3, 0xe0, RZ, 0xc0, !PT ;  /* 0x000000e003047812 */ /* 0x000fe200078ec0ff */
[----:B------:R-:W0:Y:S03]  /*0570*/  MUFU.RCP R2, R2 ;  /* 0x0000000200027308 */ /* 0x000e260000001000 */
[----:B------:R-:W-:-:S05]  /*0580*/  LOP3.LUT R3, R4, 0x10, RZ, 0xfc, !PT ;  /* 0x0000001004037812 */ /* 0x000fca00078efcff */
[----:B------:R-:W1:Y:S01]  /*0590*/  MUFU.RCP R5, R5 ;  /* 0x0000000500057308 */ /* 0x000e620000001000 */
[----:B------:R-:W-:Y:S02]  /*05a0*/  LEA.HI R12, R3, UR6, RZ, 0x1f ;  /* 0x00000006030c7c11 */ /* 0x000fe4000f8ff8ff */
[C---:B------:R-:W-:Y:S02]  /*05b0*/  FSEL R3, R6.reuse, 1, P0 ;  /* 0x3f80000006037808 */ /* 0x040fe40000000000 */
[----:B------:R-:W-:Y:S02]  /*05c0*/  FSEL R6, R6, 1, P1 ;  /* 0x3f80000006067808 */ /* 0x000fe40000800000 */
[----:B------:R-:W-:Y:S01]  /*05d0*/  LOP3.LUT R7, R4, R9, RZ, 0xfc, !PT ;  /* 0x0000000904077212 */ /* 0x000fe200078efcff */
[----:B0-----:R-:W-:Y:S01]  /*05e0*/  FMUL R3, R2, R3 ;  /* 0x0000000302037220 */ /* 0x001fe20000400000 */
[----:B------:R-:W-:-:S03]  /*05f0*/  LEA.HI R4, R4, UR6, RZ, 0x1f ;  /* 0x0000000604047c11 */ /* 0x000fc6000f8ff8ff */
[----:B------:R-:W-:Y:S01]  /*0600*/  FMUL R3, R10, R3 ;  /* 0x000000030a037220 */ /* 0x000fe20000400000 */
[----:B-1----:R-:W-:Y:S01]  /*0610*/  FMUL R6, R5, R6 ;  /* 0x0000000605067220 */ /* 0x002fe20000400000 */
[C---:B------:R-:W-:Y:S01]  /*0620*/  IMAD R4, R7.reuse, 0x4, R4 ;  /* 0x0000000407047824 */ /* 0x040fe200078e0204 */
[----:B------:R-:W-:Y:S02]  /*0630*/  LEA R7, R7, R12, 0x2 ;  /* 0x0000000c07077211 */ /* 0x000fe400078e10ff */
[----:B------:R-:W-:Y:S02]  /*0640*/  FMUL R6, R11, R6 ;  /* 0x000000060b067220 */ /* 0x000fe40000400000 */
[----:B------:R0:W-:Y:S04]  /*0650*/  STS [R4], R3 ;  /* 0x0000000304007388 */ /* 0x0001e80000000800 */
[----:B------:R0:W-:Y:S01]  /*0660*/  STS [R7+0x40], R6 ;  /* 0x0000400607007388 */ /* 0x0001e20000000800 */
[----:B------:R-:W-:Y:S01]  /*0670*/  LOP3.LUT R9, R9, UR5, RZ, 0xfc, !PT ;  /* 0x0000000509097c12 */ /* 0x000fe2000f8efcff */
[----:B------:R-:W-:Y:S03]  /*0680*/  BAR.SYNC.DEFER_BLOCKING 0x0 ;  /* 0x0000000000007b1d */ /* 0x000fe60000010000 */
[----:B------:R-:W-:Y:S01]  /*0690*/  ISETP.GE.AND P0, PT, R9, 0x400, PT ;  /* 0x000004000900780c */ /* 0x000fe20003f06270 */
[----:B------:R-:W-:-:S03]  /*06a0*/  IMAD.SHL.U32 R2, R8, 0x8, RZ ;  /* 0x0000000808027824 */ /* 0x000fc600078e00ff */
[----:B------:R-:W-:Y:S02]  /*06b0*/  ISETP.LT.AND P0, PT, R0, 0x10, !P0 ;  /* 0x000000100000780c */ /* 0x000fe40004701270 */
[----:B------:R-:W-:Y:S02]  /*06c0*/  LOP3.LUT R8, R8, 0x78, RZ, 0xc0, !PT ;  /* 0x0000007808087812 */ /* 0x000fe400078ec0ff */
[----:B------:R-:W-:-:S04]  /*06d0*/  LOP3.LUT R5, R2, 0x3f8, RZ, 0xc0, !PT ;  /* 0x000003f802057812 */ /* 0x000fc800078ec0ff */
[----:B------:R-:W-:-:S05]  /*06e0*/  IADD3 R8, R5, UR6, R8 ;  /* 0x0000000605087c10 */ /* 0x000fca000fffe008 */
[----:B0-----:R-:W-:Y:S05]  /*06f0*/  @!P0 EXIT ;  /* 0x000000000000894d */ /* 0x001fea0003800000 */
[----:B------:R-:W0:Y:S01]  /*0700*/  LDS.64 R10, [R8] ;  /* 0x00000000080a7984 */ /* 0x000e220000000a00 */
[----:B------:R-:W-:Y:S01]  /*0710*/  SHF.R.S32.HI R5, RZ, 0x1f, R0 ;  /* 0x0000001fff057819 */ /* 0x000fe20000011400 */
[----:B------:R-:W1:Y:S03]  /*0720*/  LDC.64 R2, c[0x0][0x238] ;  /* 0x00008e00ff027b82 */ /* 0x000e660000000a00 */
[----:B------:R-:W-:-:S04]  /*0730*/  LEA.HI R5, R5, R0, RZ, 0x2 ;  /* 0x0000000005057211 */ /* 0x000fc800078f10ff */
[C---:B------:R-:W-:Y:S01]  /*0740*/  LOP3.LUT R7, R5.reuse, 0xfffffffc, RZ, 0xc0, !PT ;  /* 0xfffffffc05077812 */ /* 0x040fe200078ec0ff */
[----:B------:R-:W-:-:S03]  /*0750*/  IMAD.SHL.U32 R5, R5, 0x400, RZ ;  /* 0x0000040005057824 */ /* 0x000fc600078e00ff */
[----:B------:R-:W-:Y:S02]  /*0760*/  IADD3 R0, R0, -R7, RZ ;  /* 0x8000000700007210 */ /* 0x000fe40007ffe0ff */
[----:B------:R-:W-:Y:S02]  /*0770*/  LOP3.LUT R5, R5, 0xfffff000, RZ, 0xc0, !PT ;  /* 0xfffff00005057812 */ /* 0x000fe400078ec0ff */
[----:B------:R-:W-:-:S05]  /*0780*/  LEA R0, R9, R0, 0x2 ;  /* 0x0000000009007211 */ /* 0x000fca00078e10ff */
[----:B------:R-:W-:-:S04]  /*0790*/  IMAD.IADD R5, R0, 0x1, R5 ;  /* 0x0000000100057824 */ /* 0x000fc800078e0205 */
[----:B-1----:R-:W-:-:S05]  /*07a0*/  IMAD.WIDE R2, R5, 0x4, R2 ;  /* 0x0000000405027825 */ /* 0x002fca00078e0202 */
[----:B0-----:R-:W-:Y:S01]  /*07b0*/  STG.E.64 desc[UR8][R2.64], R10 ;  /* 0x0000000a02007986 */ /* 0x001fe2000c101b08 */
[----:B------:R-:W-:Y:S05]  /*07c0*/  EXIT ;  /* 0x000000000000794d */ /* 0x000fea0003800000 */
.L_x_0:
[----:B------:R-:W-:-:S00]  /*07d0*/  BRA `(.L_x_0) ;  /* 0xfffffffc00fc7947 */ /* 0x000fc0000383ffff */
[----:B------:R-:W-:-:S00]  /*07e0*/  NOP ;  /* 0x0000000000007918 */ /* 0x000fc00000000000 */
        /* <DEDUP_REMOVED lines=9> */
.L_x_1:


//--------------------- .nv.global.init           --------------------------
	.section	.nv.global.init,"aw",@progbits
.nv.global.init:
	.type		_$_str,@object
	.size		_$_str,(_$_str_$_2 - _$_str)
_$_str:
        /*0000*/ 	.byte	0x5f, 0x5f, 0x43, 0x55, 0x44, 0x41, 0x5f, 0x46, 0x54, 0x5a, 0x00
	.type		_$_str_$_2,@object
	.size		_$_str_$_2,(.L_1 - _$_str_$_2)
_$_str_$_2:
        /*000b*/ 	.byte	0x5f, 0x5f, 0x43, 0x55, 0x44, 0x41, 0x5f, 0x50, 0x52, 0x45, 0x43, 0x5f, 0x53, 0x51, 0x52, 0x54
        /*001b*/ 	.byte	0x00
.L_1:


//--------------------- .nv.shared.triton_poi_fused__native_batch_norm_legit_no_training_silu_38 --------------------------
	.section	.nv.shared.triton_poi_fused__native_batch_norm_legit_no_training_silu_38,"aw",@nobits
	.sectionflags	@""
	.align	16
	.zero		1024


//--------------------- .nv.constant0.triton_poi_fused__native_batch_norm_legit_no_training_silu_38 --------------------------
	.section	.nv.constant0.triton_poi_fused__native_batch_norm_legit_no_training_silu_38,"a",@progbits
	.sectionflags	@""
	.align	4
.nv.constant0.triton_poi_fused__native_batch_norm_legit_no_training_silu_38:
	.zero		584
